	.headerflags	@"EF_CUDA_TEXMODE_UNIFIED EF_CUDA_64BIT_ADDRESS EF_CUDA_ACCELERATORS EF_CUDA_SM90 EF_CUDA_VIRTUAL_SM(EF_CUDA_SM90)"
	.elftype	@"ET_EXEC"


//--------------------- .nv.info                  --------------------------
	.section	.nv.info,"",@"SHT_CUDA_INFO"
	.align	4


	//----- nvinfo : EIATTR_REGCOUNT
	.align		4
        /*0000*/ 	.byte	0x04, 0x2f
        /*0002*/ 	.short	(.L_1 - .L_0)
	.align		4
.L_0:
        /*0004*/ 	.word	index@(triton_poi_fused_mm_17)
        /*0008*/ 	.word	0x0000000c


	//----- nvinfo : EIATTR_MIN_STACK_SIZE
	.align		4
.L_1:
        /*000c*/ 	.byte	0x04, 0x12
        /*000e*/ 	.short	(.L_3 - .L_2)
	.align		4
.L_2:
        /*0010*/ 	.word	index@(triton_poi_fused_mm_17)
        /*0014*/ 	.word	0x00000000


	//----- nvinfo : EIATTR_FRAME_SIZE
	.align		4
.L_3:
        /*0018*/ 	.byte	0x04, 0x11
        /*001a*/ 	.short	(.L_5 - .L_4)
	.align		4
.L_4:
        /*001c*/ 	.word	index@(triton_poi_fused_mm_17)
        /*0020*/ 	.word	0x00000000


	//----- nvinfo : EIATTR_MIN_STACK_SIZE
	.align		4
.L_5:
        /*0024*/ 	.byte	0x04, 0x12
        /*0026*/ 	.short	(.L_7 - .L_6)
	.align		4
.L_6:
        /*0028*/ 	.word	index@(triton_poi_fused_mm_17)
        /*002c*/ 	.word	0x00000000
.L_7:


//--------------------- .nv.info.triton_poi_fused_mm_17 --------------------------
	.section	.nv.info.triton_poi_fused_mm_17,"",@"SHT_CUDA_INFO"
	.sectionflags	@""
	.align	4


	//----- nvinfo : EIATTR_CUDA_API_VERSION
	.align		4
        /*0000*/ 	.byte	0x04, 0x37
        /*0002*/ 	.short	(.L_9 - .L_8)
.L_8:
        /*0004*/ 	.word	0x0000007c


	//----- nvinfo : EIATTR_KPARAM_INFO
	.align		4
.L_9:
        /*0008*/ 	.byte	0x04, 0x17
        /*000a*/ 	.short	(.L_11 - .L_10)
.L_10:
        /*000c*/ 	.word	0x00000000
        /*0010*/ 	.short	0x0002
        /*0012*/ 	.short	0x0010
        /*0014*/ 	.byte	0x00, 0xf0, 0x11, 0x00


	//----- nvinfo : EIATTR_KPARAM_INFO
	.align		4
.L_11:
        /*0018*/ 	.byte	0x04, 0x17
        /*001a*/ 	.short	(.L_13 - .L_12)
.L_12:
        /*001c*/ 	.word	0x00000000
        /*0020*/ 	.short	0x0001
        /*0022*/ 	.short	0x0008
        /*0024*/ 	.byte	0x00, 0xf4, 0x21, 0x00


	//----- nvinfo : EIATTR_KPARAM_INFO
	.align		4
.L_13:
        /*0028*/ 	.byte	0x04, 0x17
        /*002a*/ 	.short	(.L_15 - .L_14)
.L_14:
        /*002c*/ 	.word	0x00000000
        /*0030*/ 	.short	0x0000
        /*0032*/ 	.short	0x0000
        /*0034*/ 	.byte	0x00, 0xf4, 0x21, 0x00


	//----- nvinfo : EIATTR_SPARSE_MMA_MASK
	.align		4
.L_15:
        /*0038*/ 	.byte	0x03, 0x50
        /*003a*/ 	.short	0x0000


	//----- nvinfo : EIATTR_MAXREG_COUNT
	.align		4
        /*003c*/ 	.byte	0x03, 0x1b
        /*003e*/ 	.short	0x00ff


	//----- nvinfo : EIATTR_EXIT_INSTR_OFFSETS
	.align		4
        /*0040*/ 	.byte	0x04, 0x1c
        /*0042*/ 	.short	(.L_17 - .L_16)


	//   ....[0]....
.L_16:
        /*0044*/ 	.word	0x00000100


	//   ....[1]....
        /*0048*/ 	.word	0x00000120


	//----- nvinfo : EIATTR_REQNTID
	.align		4
.L_17:
        /*004c*/ 	.byte	0x04, 0x10
        /*004e*/ 	.short	(.L_19 - .L_18)
.L_18:
        /*0050*/ 	.word	0x00000020
        /*0054*/ 	.word	0x00000001
        /*0058*/ 	.word	0x00000001


	//----- nvinfo : EIATTR_CBANK_PARAM_SIZE
	.align		4
.L_19:
        /*005c*/ 	.byte	0x03, 0x19
        /*005e*/ 	.short	0x0014


	//----- nvinfo : EIATTR_PARAM_CBANK
	.align		4
        /*0060*/ 	.byte	0x04, 0x0a
        /*0062*/ 	.short	(.L_21 - .L_20)
	.align		4
.L_20:
        /*0064*/ 	.word	index@(.nv.constant0.triton_poi_fused_mm_17)
        /*0068*/ 	.short	0x0210
        /*006a*/ 	.short	0x0014


	//----- nvinfo : EIATTR_SW_WAR
	.align		4
.L_21:
        /*006c*/ 	.byte	0x04, 0x36
        /*006e*/ 	.short	(.L_23 - .L_22)
.L_22:
        /*0070*/ 	.word	0x00000008
.L_23:


//--------------------- .nv.callgraph             --------------------------
	.section	.nv.callgraph,"",@"SHT_CUDA_CALLGRAPH"
	.align	4
	.sectionentsize	8
	.align		4
        /*0000*/ 	.word	0x00000000
	.align		4
        /*0004*/ 	.word	0xffffffff
	.align		4
        /*0008*/ 	.word	0x00000000
	.align		4
        /*000c*/ 	.word	0xfffffffe
	.align		4
        /*0010*/ 	.word	0x00000000
	.align		4
        /*0014*/ 	.word	0xfffffffd
	.align		4
        /*0018*/ 	.word	0x00000000
	.align		4
        /*001c*/ 	.word	0xfffffffc


//--------------------- .text.triton_poi_fused_mm_17 --------------------------
	.section	.text.triton_poi_fused_mm_17,"ax",@progbits
	.align	128
        .global         triton_poi_fused_mm_17
        .type           triton_poi_fused_mm_17,@function
        .size           triton_poi_fused_mm_17,(.L_x_1 - triton_poi_fused_mm_17)
        .other          triton_poi_fused_mm_17,@"STO_CUDA_ENTRY STV_DEFAULT"
triton_poi_fused_mm_17:
.text.triton_poi_fused_mm_17:
[----:B------:R-:W0:Y:S02]  /*0000*/  LDC R1, c[0x0][0x28] ;  /* 0x00000a00ff017b82 */ /* 0x000e240000000800 */
[----:B------:R-:W1:Y:S01]  /*0010*/  S2R R6, SR_TID.X ;  /* 0x0000000000067919 */ /* 0x000e620000002100 */
[----:B------:R-:W2:Y:S01]  /*0020*/  LDC.64 R2, c[0x0][0x210] ;  /* 0x00008400ff027b82 */ /* 0x000ea20000000a00 */
[----:B------:R-:W-:Y:S01]  /*0030*/  IMAD.MOV.U32 R9, RZ, RZ, RZ ;  /* 0x000000ffff097224 */ /* 0x000fe200078e00ff */
[----:B------:R-:W-:Y:S01]  /*0040*/  ULDC.64 UR4, c[0x0][0x208] ;  /* 0x0000820000047ab9 */ /* 0x000fe20000000a00 */
[----:B------:R-:W3:Y:S01]  /*0050*/  S2R R7, SR_CTAID.X ;  /* 0x0000000000077919 */ /* 0x000ee20000002500 */
[----:B-1----:R-:W-:-:S05]  /*0060*/  LOP3.LUT R0, R6, 0xf, RZ, 0xc0, !PT ;  /* 0x0000000f06007812 */ /* 0x002fca00078ec0ff */
[----:B---3--:R-:W-:-:S05]  /*0070*/  IMAD R7, R7, 0x10, R0 ;  /* 0x0000001007077824 */ /* 0x008fca00078e0200 */
[C---:B------:R-:W-:Y:S02]  /*0080*/  ISETP.GE.AND P0, PT, R7.reuse, 0x10, PT ;  /* 0x000000100700780c */ /* 0x040fe40003f06270 */
[----:B------:R-:W-:-:S05]  /*0090*/  SHF.L.U32 R5, R7, 0x4, RZ ;  /* 0x0000000407057819 */ /* 0x000fca00000006ff */
[----:B--2---:R-:W-:Y:S02]  /*00a0*/  IMAD.WIDE R2, R5, 0x4, R2 ;  /* 0x0000000405027825 */ /* 0x004fe400078e0202 */
[----:B------:R-:W1:Y:S04]  /*00b0*/  LDC.64 R4, c[0x0][0x218] ;  /* 0x00008600ff047b82 */ /* 0x000e680000000a00 */
[----:B------:R2:W5:Y:S01]  /*00c0*/  @!P0 LDG.E.EL R9, desc[UR4][R2.64+0x34] ;  /* 0x0000340402098981 */ /* 0x000562000c2e1900 */
[----:B------:R-:W-:-:S04]  /*00d0*/  LOP3.LUT P0, RZ, R6, 0x10, RZ, 0xc0, !PT ;  /* 0x0000001006ff7812 */ /* 0x000fc8000780c0ff */
[C---:B------:R-:W-:Y:S01]  /*00e0*/  ISETP.LT.AND P0, PT, R7.reuse, 0x10, !P0 ;  /* 0x000000100700780c */ /* 0x040fe20004701270 */
[----:B-1----:R-:W-:-:S12]  /*00f0*/  IMAD.WIDE R4, R7, 0x4, R4 ;  /* 0x0000000407047825 */ /* 0x002fd800078e0204 */
[----:B--2---:R-:W-:Y:S05]  /*0100*/  @!P0 EXIT ;  /* 0x000000000000894d */ /* 0x004fea0003800000 */
[----:B-----5:R-:W-:Y:S01]  /*0110*/  STG.E desc[UR4][R4.64], R9 ;  /* 0x0000000904007986 */ /* 0x020fe2000c101904 */
[----:B------:R-:W-:Y:S05]  /*0120*/  EXIT ;  /* 0x000000000000794d */ /* 0x000fea0003800000 */
.L_x_0:
[----:B------:R-:W-:-:S00]  /*0130*/  BRA `(.L_x_0) ;  /* 0xfffffffc00fc7947 */ /* 0x000fc0000383ffff */
[----:B------:R-:W-:-:S00]  /*0140*/  NOP ;  /* 0x0000000000007918 */ /* 0x000fc00000000000 */
        /* <DEDUP_REMOVED lines=11> */
.L_x_1:


//--------------------- .nv.constant0.triton_poi_fused_mm_17 --------------------------
	.section	.nv.constant0.triton_poi_fused_mm_17,"a",@progbits
	.sectionflags	@""
	.align	4
.nv.constant0.triton_poi_fused_mm_17:
	.zero		548
